//
// Generated by NVIDIA NVVM Compiler
//
// Compiler Build ID: CL-36424714
// Cuda compilation tools, release 13.0, V13.0.88
// Based on NVVM 20.0.0
//

.version 9.0
.target sm_100
.address_size 64

	// .globl	_Z8bfs_edgePiS_S_Pbii

.visible .entry _Z8bfs_edgePiS_S_Pbii(
	.param .u64 .ptr .align 1 _Z8bfs_edgePiS_S_Pbii_param_0,
	.param .u64 .ptr .align 1 _Z8bfs_edgePiS_S_Pbii_param_1,
	.param .u64 .ptr .align 1 _Z8bfs_edgePiS_S_Pbii_param_2,
	.param .u64 .ptr .align 1 _Z8bfs_edgePiS_S_Pbii_param_3,
	.param .u32 _Z8bfs_edgePiS_S_Pbii_param_4,
	.param .u32 _Z8bfs_edgePiS_S_Pbii_param_5
)
{
	.reg .pred 	%p<6>;
	.reg .b16 	%rs<3>;
	.reg .b32 	%r<16>;
	.reg .b64 	%rd<16>;

	ld.param.u64 	%rd4, [_Z8bfs_edgePiS_S_Pbii_param_0];
	ld.param.u64 	%rd5, [_Z8bfs_edgePiS_S_Pbii_param_1];
	ld.param.u64 	%rd6, [_Z8bfs_edgePiS_S_Pbii_param_2];
	ld.param.u64 	%rd7, [_Z8bfs_edgePiS_S_Pbii_param_3];
	ld.param.u32 	%r7, [_Z8bfs_edgePiS_S_Pbii_param_4];
	ld.param.u32 	%r6, [_Z8bfs_edgePiS_S_Pbii_param_5];
	cvta.to.global.u64 	%rd1, %rd7;
	mov.u32 	%r8, %tid.x;
	mov.u32 	%r9, %ctaid.x;
	mov.u32 	%r10, %ntid.x;
	mad.lo.s32 	%r1, %r9, %r10, %r8;
	setp.ge.s32 	%p1, %r1, %r7;
	@%p1 bra 	$L__BB0_7;
	cvta.to.global.u64 	%rd8, %rd6;
	cvta.to.global.u64 	%rd9, %rd4;
	cvta.to.global.u64 	%rd10, %rd5;
	mul.wide.s32 	%rd11, %r1, 4;
	add.s64 	%rd12, %rd9, %rd11;
	ld.global.u32 	%r11, [%rd12];
	add.s64 	%rd13, %rd10, %rd11;
	ld.global.u32 	%r12, [%rd13];
	mul.wide.s32 	%rd14, %r11, 4;
	add.s64 	%rd2, %rd8, %rd14;
	ld.global.u32 	%r13, [%rd2];
	add.s32 	%r2, %r6, -1;
	setp.ne.s32 	%p2, %r13, %r2;
	mul.wide.s32 	%rd15, %r12, 4;
	add.s64 	%rd3, %rd8, %rd15;
	ld.global.u32 	%r15, [%rd3];
	@%p2 bra 	$L__BB0_4;
	setp.ne.s32 	%p3, %r15, -1;
	@%p3 bra 	$L__BB0_4;
	st.global.u32 	[%rd3], %r6;
	mov.b16 	%rs1, 1;
	st.global.u8 	[%rd1], %rs1;
	ld.global.u32 	%r15, [%rd3];
$L__BB0_4:
	setp.ne.s32 	%p4, %r15, %r2;
	@%p4 bra 	$L__BB0_7;
	ld.global.u32 	%r14, [%rd2];
	setp.ne.s32 	%p5, %r14, -1;
	@%p5 bra 	$L__BB0_7;
	st.global.u32 	[%rd2], %r6;
	mov.b16 	%rs2, 1;
	st.global.u8 	[%rd1], %rs2;
$L__BB0_7:
	ret;

}


// ===== COMPILED SASS (sm_100) =====

	.target	sm_100

	.elftype	@"ET_EXEC"


//--------------------- .note.nv.tkinfo           --------------------------
	.section	.note.nv.tkinfo,"",@"SHT_NOTE"
	.sectionflags	@"SHF_NOTE_NV_TKINFO"
	.tkinfo
        /*0018*/ 	.word	0x00000002
        /*0030*/ 	.string	""
        /*0030*/ 	.string	"ptxas"
        /*0030*/ 	.string	"Cuda compilation tools, release 13.0, V13.0.88"
        /*0030*/ 	.string	"Build cuda_13.0.r13.0/compiler.36424714_0"
        /*0030*/ 	.string	"-arch sm_100 -m 64 "



//--------------------- .note.nv.cuinfo           --------------------------
	.section	.note.nv.cuinfo,"",@"SHT_NOTE"
	.sectionflags	@"SHF_NOTE_NV_CUINFO"
        /*0018*/ 	.short	0x0002
        /*001a*/ 	.short	0x0064
        /*001c*/ 	.short	0x0082
	.zero		2


//--------------------- .nv.info                  --------------------------
	.section	.nv.info,"",@"SHT_CUDA_INFO"
	.align	4


	//----- nvinfo : EIATTR_REGCOUNT
	.align		4
        /*0000*/ 	.byte	0x04, 0x2f
        /*0002*/ 	.short	(.L_1 - .L_0)
	.align		4
.L_0:
        /*0004*/ 	.word	index@(_Z8bfs_edgePiS_S_Pbii)
        /*0008*/ 	.word	0x00000010


	//----- nvinfo : EIATTR_FRAME_SIZE
	.align		4
.L_1:
        /*000c*/ 	.byte	0x04, 0x11
        /*000e*/ 	.short	(.L_3 - .L_2)
	.align		4
.L_2:
        /*0010*/ 	.word	index@(_Z8bfs_edgePiS_S_Pbii)
        /*0014*/ 	.word	0x00000000


	//----- nvinfo : EIATTR_MIN_STACK_SIZE
	.align		4
.L_3:
        /*0018*/ 	.byte	0x04, 0x12
        /*001a*/ 	.short	(.L_5 - .L_4)
	.align		4
.L_4:
        /*001c*/ 	.word	index@(_Z8bfs_edgePiS_S_Pbii)
        /*0020*/ 	.word	0x00000000
.L_5:


//--------------------- .nv.compat                --------------------------
	.section	.nv.compat,"",@"SHT_CUDA_COMPAT_INFO"
	.align	4
        /*0000*/ 	.byte	0x02, 0x09, 0x00, 0x00, 0x02, 0x02, 0x01, 0x00, 0x02, 0x05, 0x05, 0x00, 0x03, 0x07, 0x01, 0x01
        /*0010*/ 	.byte	0x02, 0x03, 0x00, 0x00, 0x02, 0x06, 0x01, 0x00, 0x04, 0x0b, 0x08, 0x00, 0x09, 0x00, 0x00, 0x00
        /*0020*/ 	.byte	0x00, 0x00, 0x00, 0x00


//--------------------- .nv.info._Z8bfs_edgePiS_S_Pbii --------------------------
	.section	.nv.info._Z8bfs_edgePiS_S_Pbii,"",@"SHT_CUDA_INFO"
	.sectionflags	@""
	.align	4


	//----- nvinfo : EIATTR_CUDA_API_VERSION
	.align		4
        /*0000*/ 	.byte	0x04, 0x37
        /*0002*/ 	.short	(.L_7 - .L_6)
.L_6:
        /*0004*/ 	.word	0x00000082


	//----- nvinfo : EIATTR_KPARAM_INFO
	.align		4
.L_7:
        /*0008*/ 	.byte	0x04, 0x17
        /*000a*/ 	.short	(.L_9 - .L_8)
.L_8:
        /*000c*/ 	.word	0x00000000
        /*0010*/ 	.short	0x0005
        /*0012*/ 	.short	0x0024
        /*0014*/ 	.byte	0x00, 0xf0, 0x11, 0x00


	//----- nvinfo : EIATTR_KPARAM_INFO
	.align		4
.L_9:
        /*0018*/ 	.byte	0x04, 0x17
        /*001a*/ 	.short	(.L_11 - .L_10)
.L_10:
        /*001c*/ 	.word	0x00000000
        /*0020*/ 	.short	0x0004
        /*0022*/ 	.short	0x0020
        /*0024*/ 	.byte	0x00, 0xf0, 0x11, 0x00


	//----- nvinfo : EIATTR_KPARAM_INFO
	.align		4
.L_11:
        /*0028*/ 	.byte	0x04, 0x17
        /*002a*/ 	.short	(.L_13 - .L_12)
.L_12:
        /*002c*/ 	.word	0x00000000
        /*0030*/ 	.short	0x0003
        /*0032*/ 	.short	0x0018
        /*0034*/ 	.byte	0x00, 0xf5, 0x21, 0x00


	//----- nvinfo : EIATTR_KPARAM_INFO
	.align		4
.L_13:
        /*0038*/ 	.byte	0x04, 0x17
        /*003a*/ 	.short	(.L_15 - .L_14)
.L_14:
        /*003c*/ 	.word	0x00000000
        /*0040*/ 	.short	0x0002
        /*0042*/ 	.short	0x0010
        /*0044*/ 	.byte	0x00, 0xf5, 0x21, 0x00


	//----- nvinfo : EIATTR_KPARAM_INFO
	.align		4
.L_15:
        /*0048*/ 	.byte	0x04, 0x17
        /*004a*/ 	.short	(.L_17 - .L_16)
.L_16:
        /*004c*/ 	.word	0x00000000
        /*0050*/ 	.short	0x0001
        /*0052*/ 	.short	0x0008
        /*0054*/ 	.byte	0x00, 0xf5, 0x21, 0x00


	//----- nvinfo : EIATTR_KPARAM_INFO
	.align		4
.L_17:
        /*0058*/ 	.byte	0x04, 0x17
        /*005a*/ 	.short	(.L_19 - .L_18)
.L_18:
        /*005c*/ 	.word	0x00000000
        /*0060*/ 	.short	0x0000
        /*0062*/ 	.short	0x0000
        /*0064*/ 	.byte	0x00, 0xf5, 0x21, 0x00


	//----- nvinfo : EIATTR_SPARSE_MMA_MASK
	.align		4
.L_19:
        /*0068*/ 	.byte	0x03, 0x50
        /*006a*/ 	.short	0x0000


	//----- nvinfo : EIATTR_MAXREG_COUNT
	.align		4
        /*006c*/ 	.byte	0x03, 0x1b
        /*006e*/ 	.short	0x00ff


	//----- nvinfo : EIATTR_MERCURY_ISA_VERSION
	.align		4
        /*0070*/ 	.byte	0x03, 0x5f
        /*0072*/ 	.short	0x0101


	//----- nvinfo : EIATTR_VRC_CTA_INIT_COUNT
	.align		4
        /*0074*/ 	.byte	0x02, 0x4a
	.zero		1
	.zero		1


	//----- nvinfo : EIATTR_EXIT_INSTR_OFFSETS
	.align		4
        /*0078*/ 	.byte	0x04, 0x1c
        /*007a*/ 	.short	(.L_21 - .L_20)


	//   ....[0]....
.L_20:
        /*007c*/ 	.word	0x00000070


	//   ....[1]....
        /*0080*/ 	.word	0x00000210


	//   ....[2]....
        /*0084*/ 	.word	0x00000240


	//   ....[3]....
        /*0088*/ 	.word	0x00000290


	//----- nvinfo : EIATTR_CRS_STACK_SIZE
	.align		4
.L_21:
        /*008c*/ 	.byte	0x04, 0x1e
        /*008e*/ 	.short	(.L_23 - .L_22)
.L_22:
        /*0090*/ 	.word	0x00000000


	//----- nvinfo : EIATTR_CBANK_PARAM_SIZE
	.align		4
.L_23:
        /*0094*/ 	.byte	0x03, 0x19
        /*0096*/ 	.short	0x0028


	//----- nvinfo : EIATTR_PARAM_CBANK
	.align		4
        /*0098*/ 	.byte	0x04, 0x0a
        /*009a*/ 	.short	(.L_25 - .L_24)
	.align		4
.L_24:
        /*009c*/ 	.word	index@(.nv.constant0._Z8bfs_edgePiS_S_Pbii)
        /*00a0*/ 	.short	0x0380
        /*00a2*/ 	.short	0x0028


	//----- nvinfo : EIATTR_SW_WAR
	.align		4
.L_25:
        /*00a4*/ 	.byte	0x04, 0x36
        /*00a6*/ 	.short	(.L_27 - .L_26)
.L_26:
        /*00a8*/ 	.word	0x00000008
.L_27:


//--------------------- .nv.callgraph             --------------------------
	.section	.nv.callgraph,"",@"SHT_CUDA_CALLGRAPH"
	.align	4
	.sectionentsize	8
	.align		4
        /*0000*/ 	.word	0x00000000
	.align		4
        /*0004*/ 	.word	0xffffffff
	.align		4
        /*0008*/ 	.word	0x00000000
	.align		4
        /*000c*/ 	.word	0xfffffffe
	.align		4
        /*0010*/ 	.word	0x00000000
	.align		4
        /*0014*/ 	.word	0xfffffffd
	.align		4
        /*0018*/ 	.word	0x00000000
	.align		4
        /*001c*/ 	.word	0xfffffffc


//--------------------- .text._Z8bfs_edgePiS_S_Pbii --------------------------
	.section	.text._Z8bfs_edgePiS_S_Pbii,"ax",@progbits
	.align	128
        .global         _Z8bfs_edgePiS_S_Pbii
        .type           _Z8bfs_edgePiS_S_Pbii,@function
        .size           _Z8bfs_edgePiS_S_Pbii,(.L_x_3 - _Z8bfs_edgePiS_S_Pbii)
        .other          _Z8bfs_edgePiS_S_Pbii,@"STO_CUDA_ENTRY STV_DEFAULT"
_Z8bfs_edgePiS_S_Pbii:
.text._Z8bfs_edgePiS_S_Pbii:
[----:B------:R-:W-:Y:S01]  /*0000*/  LDC R1, c[0x0][0x37c] ;  /* 0x0000df00ff017b82 */ /* 0x000fe20000000800 */
[----:B------:R-:W0:Y:S07]  /*0010*/  S2R R7, SR_TID.X ;  /* 0x0000000000077919 */ /* 0x000e2e0000002100 */
[----:B------:R-:W0:Y:S01]  /*0020*/  S2UR UR4, SR_CTAID.X ;  /* 0x00000000000479c3 */ /* 0x000e220000002500 */
[----:B------:R-:W1:Y:S07]  /*0030*/  LDCU UR5, c[0x0][0x3a0] ;  /* 0x00007400ff0577ac */ /* 0x000e6e0008000800 */
[----:B------:R-:W0:Y:S02]  /*0040*/  LDC R0, c[0x0][0x360] ;  /* 0x0000d800ff007b82 */ /* 0x000e240000000800 */
[----:B0-----:R-:W-:-:S05]  /*0050*/  IMAD R7, R0, UR4, R7 ;  /* 0x0000000400077c24 */ /* 0x001fca000f8e0207 */
[----:B-1----:R-:W-:-:S13]  /*0060*/  ISETP.GE.AND P0, PT, R7, UR5, PT ;  /* 0x0000000507007c0c */ /* 0x002fda000bf06270 */
[----:B------:R-:W-:Y:S05]  /*0070*/  @P0 EXIT ;  /* 0x000000000000094d */ /* 0x000fea0003800000 */
[----:B------:R-:W0:Y:S01]  /*0080*/  LDC.64 R4, c[0x0][0x388] ;  /* 0x0000e200ff047b82 */ /* 0x000e220000000a00 */
[----:B------:R-:W1:Y:S07]  /*0090*/  LDCU.64 UR4, c[0x0][0x358] ;  /* 0x00006b00ff0477ac */ /* 0x000e6e0008000a00 */
[----:B------:R-:W2:Y:S08]  /*00a0*/  LDC.64 R2, c[0x0][0x380] ;  /* 0x0000e000ff027b82 */ /* 0x000eb00000000a00 */
[----:B------:R-:W3:Y:S01]  /*00b0*/  LDC R13, c[0x0][0x3a4] ;  /* 0x0000e900ff0d7b82 */ /* 0x000ee20000000800 */
[----:B0-----:R-:W-:-:S06]  /*00c0*/  IMAD.WIDE R4, R7, 0x4, R4 ;  /* 0x0000000407047825 */ /* 0x001fcc00078e0204 */
[----:B-1----:R-:W4:Y:S01]  /*00d0*/  LDG.E R5, desc[UR4][R4.64] ;  /* 0x0000000404057981 */ /* 0x002f22000c1e1900 */
[----:B--2---:R-:W-:Y:S02]  /*00e0*/  IMAD.WIDE R2, R7, 0x4, R2 ;  /* 0x0000000407027825 */ /* 0x004fe400078e0202 */
[----:B------:R-:W4:Y:S04]  /*00f0*/  LDC.64 R6, c[0x0][0x390] ;  /* 0x0000e400ff067b82 */ /* 0x000f280000000a00 */
[----:B------:R-:W2:Y:S01]  /*0100*/  LDG.E R3, desc[UR4][R2.64] ;  /* 0x0000000402037981 */ /* 0x000ea2000c1e1900 */
[----:B----4-:R-:W-:-:S05]  /*0110*/  IMAD.WIDE R8, R5, 0x4, R6 ;  /* 0x0000000405087825 */ /* 0x010fca00078e0206 */
[----:B------:R-:W4:Y:S01]  /*0120*/  LDG.E R10, desc[UR4][R8.64] ;  /* 0x00000004080a7981 */ /* 0x000f22000c1e1900 */
[----:B--2---:R-:W-:-:S05]  /*0130*/  IMAD.WIDE R6, R3, 0x4, R6 ;  /* 0x0000000403067825 */ /* 0x004fca00078e0206 */
[----:B------:R-:W2:Y:S01]  /*0140*/  LDG.E R0, desc[UR4][R6.64] ;  /* 0x0000000406007981 */ /* 0x000ea2000c1e1900 */
[----:B---3--:R-:W-:Y:S01]  /*0150*/  IADD3 R11, PT, PT, R13, -0x1, RZ ;  /* 0xffffffff0d0b7810 */ /* 0x008fe20007ffe0ff */
[----:B------:R-:W-:Y:S01]  /*0160*/  BSSY.RECONVERGENT B0, `(.L_x_0) ;  /* 0x0000009000007945 */ /* 0x000fe20003800200 */
[----:B----4-:R-:W-:-:S04]  /*0170*/  ISETP.NE.AND P0, PT, R10, -0x1, PT ;  /* 0xffffffff0a00780c */ /* 0x010fc80003f05270 */
[----:B--2---:R-:W-:-:S13]  /*0180*/  ISETP.NE.OR P0, PT, R0, R11, P0 ;  /* 0x0000000b0000720c */ /* 0x004fda0000705670 */
[----:B------:R-:W-:Y:S05]  /*0190*/  @P0 BRA `(.L_x_1) ;  /* 0x0000000000140947 */ /* 0x000fea0003800000 */
[----:B------:R-:W0:Y:S01]  /*01a0*/  LDC.64 R2, c[0x0][0x398] ;  /* 0x0000e600ff027b82 */ /* 0x000e220000000a00 */
[----:B------:R-:W-:Y:S01]  /*01b0*/  HFMA2 R0, -RZ, RZ, 0, 5.9604644775390625e-08 ;  /* 0x00000001ff007431 */ /* 0x000fe200000001ff */
[----:B------:R1:W-:Y:S04]  /*01c0*/  STG.E desc[UR4][R8.64], R13 ;  /* 0x0000000d08007986 */ /* 0x0003e8000c101904 */
[----:B0-----:R1:W-:Y:S04]  /*01d0*/  STG.E.U8 desc[UR4][R2.64], R0 ;  /* 0x0000000002007986 */ /* 0x0013e8000c101104 */
[----:B------:R1:W5:Y:S02]  /*01e0*/  LDG.E R10, desc[UR4][R8.64] ;  /* 0x00000004080a7981 */ /* 0x000364000c1e1900 */
.L_x_1:
[----:B------:R-:W-:Y:S05]  /*01f0*/  BSYNC.RECONVERGENT B0 ;  /* 0x0000000000007941 */ /* 0x000fea0003800200 */
.L_x_0:
[----:B-----5:R-:W-:-:S13]  /*0200*/  ISETP.NE.AND P0, PT, R10, R11, PT ;  /* 0x0000000b0a00720c */ /* 0x020fda0003f05270 */
[----:B------:R-:W-:Y:S05]  /*0210*/  @P0 EXIT ;  /* 0x000000000000094d */ /* 0x000fea0003800000 */
[----:B-1----:R-:W2:Y:S02]  /*0220*/  LDG.E R0, desc[UR4][R6.64] ;  /* 0x0000000406007981 */ /* 0x002ea4000c1e1900 */
[----:B--2---:R-:W-:-:S13]  /*0230*/  ISETP.NE.AND P0, PT, R0, -0x1, PT ;  /* 0xffffffff0000780c */ /* 0x004fda0003f05270 */
[----:B------:R-:W-:Y:S05]  /*0240*/  @P0 EXIT ;  /* 0x000000000000094d */ /* 0x000fea0003800000 */
[----:B------:R-:W0:Y:S01]  /*0250*/  LDC.64 R2, c[0x0][0x398] ;  /* 0x0000e600ff027b82 */ /* 0x000e220000000a00 */
[----:B------:R-:W-:Y:S01]  /*0260*/  HFMA2 R0, -RZ, RZ, 0, 5.9604644775390625e-08 ;  /* 0x00000001ff007431 */ /* 0x000fe200000001ff */
[----:B------:R-:W-:Y:S04]  /*0270*/  STG.E desc[UR4][R6.64], R13 ;  /* 0x0000000d06007986 */ /* 0x000fe8000c101904 */
[----:B0-----:R-:W-:Y:S01]  /*0280*/  STG.E.U8 desc[UR4][R2.64], R0 ;  /* 0x0000000002007986 */ /* 0x001fe2000c101104 */
[----:B------:R-:W-:Y:S05]  /*0290*/  EXIT ;  /* 0x000000000000794d */ /* 0x000fea0003800000 */
.L_x_2:
[----:B------:R-:W-:-:S00]  /*02a0*/  BRA `(.L_x_2) ;  /* 0xfffffffc00fc7947 */ /* 0x000fc0000383ffff */
[----:B------:R-:W-:-:S00]  /*02b0*/  NOP ;  /* 0x0000000000007918 */ /* 0x000fc00000000000 */
        /* <DEDUP_REMOVED lines=12> */
.L_x_3:


//--------------------- .nv.shared.reserved.0     --------------------------
	.section	.nv.shared.reserved.0,"aw",@nobits
	.weak		__nv_reservedSMEM_offset_0_alias
	.size		__nv_reservedSMEM_offset_0_alias, 0, 64
	.other		__nv_reservedSMEM_offset_0_alias,@"STO_CUDA_RESERVED_SHARED STV_DEFAULT"
__nv_reservedSMEM_offset_0_alias:
	.zero		0
	.zero		64


//--------------------- .nv.constant0._Z8bfs_edgePiS_S_Pbii --------------------------
	.section	.nv.constant0._Z8bfs_edgePiS_S_Pbii,"a",@progbits
	.sectionflags	@""
	.align	4
.nv.constant0._Z8bfs_edgePiS_S_Pbii:
	.zero		936


//--------------------- SYMBOLS --------------------------

	.type		.nv.reservedSmem.offset0,@object
	.size		.nv.reservedSmem.offset0,0x4
